//
// Generated by NVIDIA NVVM Compiler
//
// Compiler Build ID: CL-36424714
// Cuda compilation tools, release 13.0, V13.0.88
// Based on NVVM 20.0.0
//

.version 9.0
.target sm_100
.address_size 64

	// .globl	_Z16print_idx_kernelv
.extern .func  (.param .b32 func_retval0) vprintf
(
	.param .b64 vprintf_param_0,
	.param .b64 vprintf_param_1
)
;
.global .align 1 .b8 $str[57] = {98, 108, 111, 99, 107, 32, 105, 100, 120, 58, 32, 40, 37, 51, 100, 44, 32, 37, 51, 100, 44, 32, 37, 51, 100, 41, 44, 32, 116, 104, 114, 101, 97, 100, 32, 105, 100, 120, 58, 32, 40, 37, 51, 100, 44, 32, 37, 51, 100, 44, 32, 37, 51, 100, 41, 10};
.global .align 1 .b8 $str$1[67] = {103, 114, 105, 100, 32, 100, 105, 109, 101, 110, 115, 105, 111, 110, 58, 32, 40, 37, 51, 100, 44, 32, 37, 51, 100, 44, 32, 37, 51, 100, 41, 44, 32, 98, 108, 111, 99, 107, 32, 100, 105, 109, 101, 110, 115, 105, 111, 110, 58, 32, 40, 37, 51, 100, 44, 32, 37, 51, 100, 44, 32, 37, 51, 100, 41, 10};
.global .align 1 .b8 $str$2[45] = {98, 108, 111, 99, 107, 32, 105, 100, 120, 58, 32, 40, 37, 51, 100, 44, 32, 37, 51, 100, 44, 32, 37, 51, 100, 41, 44, 32, 116, 104, 114, 101, 97, 100, 32, 105, 100, 120, 58, 32, 37, 51, 100, 10};
.global .align 1 .b8 $str$3[59] = {98, 108, 111, 99, 107, 32, 105, 100, 120, 58, 32, 37, 51, 100, 44, 32, 116, 104, 114, 101, 97, 100, 32, 105, 100, 120, 32, 105, 110, 32, 98, 108, 111, 99, 107, 58, 32, 37, 51, 100, 44, 32, 116, 104, 114, 101, 97, 100, 32, 105, 100, 120, 58, 32, 37, 51, 100, 10};
.global .align 1 .b8 $str$4[68] = {98, 108, 111, 99, 107, 32, 105, 100, 120, 58, 32, 40, 37, 51, 100, 44, 32, 37, 51, 100, 44, 32, 37, 51, 100, 41, 44, 32, 116, 104, 114, 101, 97, 100, 32, 105, 100, 120, 58, 32, 37, 51, 100, 44, 32, 99, 111, 114, 100, 58, 32, 40, 37, 51, 100, 44, 32, 37, 51, 100, 44, 32, 37, 51, 100, 41, 10};

.visible .entry _Z16print_idx_kernelv()
{
	.local .align 8 .b8 	__local_depot0[24];
	.reg .b64 	%SP;
	.reg .b64 	%SPL;
	.reg .b32 	%r<9>;
	.reg .b64 	%rd<5>;

	mov.u64 	%SPL, __local_depot0;
	cvta.local.u64 	%SP, %SPL;
	add.u64 	%rd1, %SP, 0;
	add.u64 	%rd2, %SPL, 0;
	mov.u32 	%r1, %ctaid.z;
	mov.u32 	%r2, %ctaid.y;
	mov.u32 	%r3, %ctaid.x;
	mov.u32 	%r4, %tid.z;
	mov.u32 	%r5, %tid.y;
	mov.u32 	%r6, %tid.x;
	st.local.v2.u32 	[%rd2], {%r1, %r2};
	st.local.v2.u32 	[%rd2+8], {%r3, %r4};
	st.local.v2.u32 	[%rd2+16], {%r5, %r6};
	mov.u64 	%rd3, $str;
	cvta.global.u64 	%rd4, %rd3;
	{ // callseq 0, 0
	.param .b64 param0;
	st.param.b64 	[param0], %rd4;
	.param .b64 param1;
	st.param.b64 	[param1], %rd1;
	.param .b32 retval0;
	call.uni (retval0), 
	vprintf, 
	(
	param0, 
	param1
	);
	ld.param.b32 	%r7, [retval0];
	} // callseq 0
	ret;

}
	// .globl	_Z16print_dim_kernelv
.visible .entry _Z16print_dim_kernelv()
{
	.local .align 8 .b8 	__local_depot1[24];
	.reg .b64 	%SP;
	.reg .b64 	%SPL;
	.reg .b32 	%r<9>;
	.reg .b64 	%rd<5>;

	mov.u64 	%SPL, __local_depot1;
	cvta.local.u64 	%SP, %SPL;
	add.u64 	%rd1, %SP, 0;
	add.u64 	%rd2, %SPL, 0;
	mov.u32 	%r1, %nctaid.z;
	mov.u32 	%r2, %nctaid.y;
	mov.u32 	%r3, %nctaid.x;
	mov.u32 	%r4, %ntid.z;
	mov.u32 	%r5, %ntid.y;
	mov.u32 	%r6, %ntid.x;
	st.local.v2.u32 	[%rd2], {%r1, %r2};
	st.local.v2.u32 	[%rd2+8], {%r3, %r4};
	st.local.v2.u32 	[%rd2+16], {%r5, %r6};
	mov.u64 	%rd3, $str$1;
	cvta.global.u64 	%rd4, %rd3;
	{ // callseq 1, 0
	.param .b64 param0;
	st.param.b64 	[param0], %rd4;
	.param .b64 param1;
	st.param.b64 	[param1], %rd1;
	.param .b32 retval0;
	call.uni (retval0), 
	vprintf, 
	(
	param0, 
	param1
	);
	ld.param.b32 	%r7, [retval0];
	} // callseq 1
	ret;

}
	// .globl	_Z33print_thread_idx_per_block_kernelv
.visible .entry _Z33print_thread_idx_per_block_kernelv()
{
	.local .align 16 .b8 	__local_depot2[16];
	.reg .b64 	%SP;
	.reg .b64 	%SPL;
	.reg .b32 	%r<13>;
	.reg .b64 	%rd<5>;

	mov.u64 	%SPL, __local_depot2;
	cvta.local.u64 	%SP, %SPL;
	add.u64 	%rd1, %SP, 0;
	add.u64 	%rd2, %SPL, 0;
	mov.u32 	%r1, %tid.z;
	mov.u32 	%r2, %ntid.x;
	mov.u32 	%r3, %ntid.y;
	mov.u32 	%r4, %tid.y;
	mov.u32 	%r5, %tid.x;
	mad.lo.s32 	%r6, %r3, %r1, %r4;
	mad.lo.s32 	%r7, %r6, %r2, %r5;
	mov.u32 	%r8, %ctaid.z;
	mov.u32 	%r9, %ctaid.y;
	mov.u32 	%r10, %ctaid.x;
	st.local.v4.u32 	[%rd2], {%r8, %r9, %r10, %r7};
	mov.u64 	%rd3, $str$2;
	cvta.global.u64 	%rd4, %rd3;
	{ // callseq 2, 0
	.param .b64 param0;
	st.param.b64 	[param0], %rd4;
	.param .b64 param1;
	st.param.b64 	[param1], %rd1;
	.param .b32 retval0;
	call.uni (retval0), 
	vprintf, 
	(
	param0, 
	param1
	);
	ld.param.b32 	%r11, [retval0];
	} // callseq 2
	ret;

}
	// .globl	_Z32print_thread_idx_per_grid_kernelv
.visible .entry _Z32print_thread_idx_per_grid_kernelv()
{
	.local .align 8 .b8 	__local_depot3[16];
	.reg .b64 	%SP;
	.reg .b64 	%SPL;
	.reg .b32 	%r<21>;
	.reg .b64 	%rd<5>;

	mov.u64 	%SPL, __local_depot3;
	cvta.local.u64 	%SP, %SPL;
	add.u64 	%rd1, %SP, 0;
	add.u64 	%rd2, %SPL, 0;
	mov.u32 	%r1, %ntid.z;
	mov.u32 	%r2, %ntid.y;
	mul.lo.s32 	%r3, %r1, %r2;
	mov.u32 	%r4, %ntid.x;
	mul.lo.s32 	%r5, %r3, %r4;
	mov.u32 	%r6, %ctaid.z;
	mov.u32 	%r7, %nctaid.x;
	mov.u32 	%r8, %nctaid.y;
	mov.u32 	%r9, %ctaid.y;
	mov.u32 	%r10, %ctaid.x;
	mad.lo.s32 	%r11, %r8, %r6, %r9;
	mad.lo.s32 	%r12, %r11, %r7, %r10;
	mov.u32 	%r13, %tid.z;
	mov.u32 	%r14, %tid.y;
	mov.u32 	%r15, %tid.x;
	mad.lo.s32 	%r16, %r2, %r13, %r14;
	mad.lo.s32 	%r17, %r16, %r4, %r15;
	mad.lo.s32 	%r18, %r5, %r12, %r17;
	st.local.v2.u32 	[%rd2], {%r12, %r17};
	st.local.u32 	[%rd2+8], %r18;
	mov.u64 	%rd3, $str$3;
	cvta.global.u64 	%rd4, %rd3;
	{ // callseq 3, 0
	.param .b64 param0;
	st.param.b64 	[param0], %rd4;
	.param .b64 param1;
	st.param.b64 	[param1], %rd1;
	.param .b32 retval0;
	call.uni (retval0), 
	vprintf, 
	(
	param0, 
	param1
	);
	ld.param.b32 	%r19, [retval0];
	} // callseq 3
	ret;

}
	// .globl	_Z17print_cord_kernelv
.visible .entry _Z17print_cord_kernelv()
{
	.local .align 8 .b8 	__local_depot4[32];
	.reg .b64 	%SP;
	.reg .b64 	%SPL;
	.reg .b32 	%r<17>;
	.reg .b64 	%rd<5>;

	mov.u64 	%SPL, __local_depot4;
	cvta.local.u64 	%SP, %SPL;
	add.u64 	%rd1, %SP, 0;
	add.u64 	%rd2, %SPL, 0;
	mov.u32 	%r1, %tid.z;
	mov.u32 	%r2, %ntid.x;
	mov.u32 	%r3, %ntid.y;
	mov.u32 	%r4, %tid.y;
	mov.u32 	%r5, %tid.x;
	mad.lo.s32 	%r6, %r3, %r1, %r4;
	mad.lo.s32 	%r7, %r6, %r2, %r5;
	mov.u32 	%r8, %ctaid.x;
	mad.lo.s32 	%r9, %r8, %r2, %r5;
	mov.u32 	%r10, %ctaid.y;
	mad.lo.s32 	%r11, %r10, %r3, %r4;
	mov.u32 	%r12, %ctaid.z;
	mov.u32 	%r13, %ntid.z;
	mad.lo.s32 	%r14, %r12, %r13, %r1;
	st.local.v2.u32 	[%rd2], {%r12, %r10};
	st.local.v2.u32 	[%rd2+8], {%r8, %r7};
	st.local.v2.u32 	[%rd2+16], {%r9, %r11};
	st.local.u32 	[%rd2+24], %r14;
	mov.u64 	%rd3, $str$4;
	cvta.global.u64 	%rd4, %rd3;
	{ // callseq 4, 0
	.param .b64 param0;
	st.param.b64 	[param0], %rd4;
	.param .b64 param1;
	st.param.b64 	[param1], %rd1;
	.param .b32 retval0;
	call.uni (retval0), 
	vprintf, 
	(
	param0, 
	param1
	);
	ld.param.b32 	%r15, [retval0];
	} // callseq 4
	ret;

}


// ===== COMPILED SASS (sm_100) =====

	.target	sm_100

	.elftype	@"ET_EXEC"


//--------------------- .note.nv.tkinfo           --------------------------
	.section	.note.nv.tkinfo,"",@"SHT_NOTE"
	.sectionflags	@"SHF_NOTE_NV_TKINFO"
	.tkinfo
        /*0018*/ 	.word	0x00000002
        /*0030*/ 	.string	""
        /*0030*/ 	.string	"ptxas"
        /*0030*/ 	.string	"Cuda compilation tools, release 13.0, V13.0.88"
        /*0030*/ 	.string	"Build cuda_13.0.r13.0/compiler.36424714_0"
        /*0030*/ 	.string	"-arch sm_100 -m 64 "



//--------------------- .note.nv.cuinfo           --------------------------
	.section	.note.nv.cuinfo,"",@"SHT_NOTE"
	.sectionflags	@"SHF_NOTE_NV_CUINFO"
        /*0018*/ 	.short	0x0002
        /*001a*/ 	.short	0x0064
        /*001c*/ 	.short	0x0082
	.zero		2


//--------------------- .nv.info                  --------------------------
	.section	.nv.info,"",@"SHT_CUDA_INFO"
	.align	4


	//----- nvinfo : EIATTR_REGCOUNT
	.align		4
        /*0000*/ 	.byte	0x04, 0x2f
        /*0002*/ 	.short	(.L_6 - .L_5)
	.align		4
.L_5:
        /*0004*/ 	.word	index@(_Z16print_idx_kernelv)
        /*0008*/ 	.word	0x00000018


	//----- nvinfo : EIATTR_FRAME_SIZE
	.align		4
.L_6:
        /*000c*/ 	.byte	0x04, 0x11
        /*000e*/ 	.short	(.L_8 - .L_7)
	.align		4
.L_7:
        /*0010*/ 	.word	index@(_Z16print_idx_kernelv)
        /*0014*/ 	.word	0x00000018


	//----- nvinfo : EIATTR_REGCOUNT
	.align		4
.L_8:
        /*0018*/ 	.byte	0x04, 0x2f
        /*001a*/ 	.short	(.L_10 - .L_9)
	.align		4
.L_9:
        /*001c*/ 	.word	index@(_Z16print_dim_kernelv)
        /*0020*/ 	.word	0x00000018


	//----- nvinfo : EIATTR_FRAME_SIZE
	.align		4
.L_10:
        /*0024*/ 	.byte	0x04, 0x11
        /*0026*/ 	.short	(.L_12 - .L_11)
	.align		4
.L_11:
        /*0028*/ 	.word	index@(_Z16print_dim_kernelv)
        /*002c*/ 	.word	0x00000018


	//----- nvinfo : EIATTR_REGCOUNT
	.align		4
.L_12:
        /*0030*/ 	.byte	0x04, 0x2f
        /*0032*/ 	.short	(.L_14 - .L_13)
	.align		4
.L_13:
        /*0034*/ 	.word	index@(_Z33print_thread_idx_per_block_kernelv)
        /*0038*/ 	.word	0x00000018


	//----- nvinfo : EIATTR_FRAME_SIZE
	.align		4
.L_14:
        /*003c*/ 	.byte	0x04, 0x11
        /*003e*/ 	.short	(.L_16 - .L_15)
	.align		4
.L_15:
        /*0040*/ 	.word	index@(_Z33print_thread_idx_per_block_kernelv)
        /*0044*/ 	.word	0x00000010


	//----- nvinfo : EIATTR_REGCOUNT
	.align		4
.L_16:
        /*0048*/ 	.byte	0x04, 0x2f
        /*004a*/ 	.short	(.L_18 - .L_17)
	.align		4
.L_17:
        /*004c*/ 	.word	index@(_Z32print_thread_idx_per_grid_kernelv)
        /*0050*/ 	.word	0x00000018


	//----- nvinfo : EIATTR_FRAME_SIZE
	.align		4
.L_18:
        /*0054*/ 	.byte	0x04, 0x11
        /*0056*/ 	.short	(.L_20 - .L_19)
	.align		4
.L_19:
        /*0058*/ 	.word	index@(_Z32print_thread_idx_per_grid_kernelv)
        /*005c*/ 	.word	0x00000010


	//----- nvinfo : EIATTR_REGCOUNT
	.align		4
.L_20:
        /*0060*/ 	.byte	0x04, 0x2f
        /*0062*/ 	.short	(.L_22 - .L_21)
	.align		4
.L_21:
        /*0064*/ 	.word	index@(_Z17print_cord_kernelv)
        /*0068*/ 	.word	0x00000018


	//----- nvinfo : EIATTR_FRAME_SIZE
	.align		4
.L_22:
        /*006c*/ 	.byte	0x04, 0x11
        /*006e*/ 	.short	(.L_24 - .L_23)
	.align		4
.L_23:
        /*0070*/ 	.word	index@(_Z17print_cord_kernelv)
        /*0074*/ 	.word	0x00000020


	//----- nvinfo : EIATTR_MIN_STACK_SIZE
	.align		4
.L_24:
        /*0078*/ 	.byte	0x04, 0x12
        /*007a*/ 	.short	(.L_26 - .L_25)
	.align		4
.L_25:
        /*007c*/ 	.word	index@(_Z17print_cord_kernelv)
        /*0080*/ 	.word	0x00000020


	//----- nvinfo : EIATTR_MIN_STACK_SIZE
	.align		4
.L_26:
        /*0084*/ 	.byte	0x04, 0x12
        /*0086*/ 	.short	(.L_28 - .L_27)
	.align		4
.L_27:
        /*0088*/ 	.word	index@(_Z32print_thread_idx_per_grid_kernelv)
        /*008c*/ 	.word	0x00000010


	//----- nvinfo : EIATTR_MIN_STACK_SIZE
	.align		4
.L_28:
        /*0090*/ 	.byte	0x04, 0x12
        /*0092*/ 	.short	(.L_30 - .L_29)
	.align		4
.L_29:
        /*0094*/ 	.word	index@(_Z33print_thread_idx_per_block_kernelv)
        /*0098*/ 	.word	0x00000010


	//----- nvinfo : EIATTR_MIN_STACK_SIZE
	.align		4
.L_30:
        /*009c*/ 	.byte	0x04, 0x12
        /*009e*/ 	.short	(.L_32 - .L_31)
	.align		4
.L_31:
        /*00a0*/ 	.word	index@(_Z16print_dim_kernelv)
        /*00a4*/ 	.word	0x00000018


	//----- nvinfo : EIATTR_MIN_STACK_SIZE
	.align		4
.L_32:
        /*00a8*/ 	.byte	0x04, 0x12
        /*00aa*/ 	.short	(.L_34 - .L_33)
	.align		4
.L_33:
        /*00ac*/ 	.word	index@(_Z16print_idx_kernelv)
        /*00b0*/ 	.word	0x00000018
.L_34:


//--------------------- .nv.compat                --------------------------
	.section	.nv.compat,"",@"SHT_CUDA_COMPAT_INFO"
	.align	4
        /*0000*/ 	.byte	0x02, 0x09, 0x00, 0x00, 0x02, 0x02, 0x01, 0x00, 0x02, 0x05, 0x05, 0x00, 0x03, 0x07, 0x01, 0x01
        /*0010*/ 	.byte	0x02, 0x03, 0x00, 0x00, 0x02, 0x06, 0x01, 0x00, 0x04, 0x0b, 0x08, 0x00, 0x09, 0x00, 0x00, 0x00
        /*0020*/ 	.byte	0x00, 0x00, 0x00, 0x00


//--------------------- .nv.info._Z17print_cord_kernelv --------------------------
	.section	.nv.info._Z17print_cord_kernelv,"",@"SHT_CUDA_INFO"
	.sectionflags	@""
	.align	4


	//----- nvinfo : EIATTR_CUDA_API_VERSION
	.align		4
        /*0000*/ 	.byte	0x04, 0x37
        /*0002*/ 	.short	(.L_36 - .L_35)
.L_35:
        /*0004*/ 	.word	0x00000082


	//----- nvinfo : EIATTR_SPARSE_MMA_MASK
	.align		4
.L_36:
        /*0008*/ 	.byte	0x03, 0x50
        /*000a*/ 	.short	0x0000


	//----- nvinfo : EIATTR_MAXREG_COUNT
	.align		4
        /*000c*/ 	.byte	0x03, 0x1b
        /*000e*/ 	.short	0x00ff


	//----- nvinfo : EIATTR_EXTERNS
	.align		4
        /*0010*/ 	.byte	0x04, 0x0f
        /*0012*/ 	.short	(.L_38 - .L_37)


	//   ....[0]....
	.align		4
.L_37:
        /*0014*/ 	.word	index@(vprintf)


	//----- nvinfo : EIATTR_MERCURY_ISA_VERSION
	.align		4
.L_38:
        /*0018*/ 	.byte	0x03, 0x5f
        /*001a*/ 	.short	0x0101


	//----- nvinfo : EIATTR_VRC_CTA_INIT_COUNT
	.align		4
        /*001c*/ 	.byte	0x02, 0x4a
	.zero		1
	.zero		1


	//----- nvinfo : EIATTR_SYSCALL_OFFSETS
	.align		4
        /*0020*/ 	.byte	0x04, 0x46
        /*0022*/ 	.short	(.L_40 - .L_39)


	//   ....[0]....
.L_39:
        /*0024*/ 	.word	0x000001e0


	//----- nvinfo : EIATTR_EXIT_INSTR_OFFSETS
	.align		4
.L_40:
        /*0028*/ 	.byte	0x04, 0x1c
        /*002a*/ 	.short	(.L_42 - .L_41)


	//   ....[0]....
.L_41:
        /*002c*/ 	.word	0x000001f0


	//----- nvinfo : EIATTR_SW_WAR
	.align		4
.L_42:
        /*0030*/ 	.byte	0x04, 0x36
        /*0032*/ 	.short	(.L_44 - .L_43)
.L_43:
        /*0034*/ 	.word	0x00000008
.L_44:


//--------------------- .nv.info._Z32print_thread_idx_per_grid_kernelv --------------------------
	.section	.nv.info._Z32print_thread_idx_per_grid_kernelv,"",@"SHT_CUDA_INFO"
	.sectionflags	@""
	.align	4


	//----- nvinfo : EIATTR_CUDA_API_VERSION
	.align		4
        /*0000*/ 	.byte	0x04, 0x37
        /*0002*/ 	.short	(.L_46 - .L_45)
.L_45:
        /*0004*/ 	.word	0x00000082


	//----- nvinfo : EIATTR_SPARSE_MMA_MASK
	.align		4
.L_46:
        /*0008*/ 	.byte	0x03, 0x50
        /*000a*/ 	.short	0x0000


	//----- nvinfo : EIATTR_MAXREG_COUNT
	.align		4
        /*000c*/ 	.byte	0x03, 0x1b
        /*000e*/ 	.short	0x00ff


	//----- nvinfo : EIATTR_EXTERNS
	.align		4
        /*0010*/ 	.byte	0x04, 0x0f
        /*0012*/ 	.short	(.L_48 - .L_47)


	//   ....[0]....
	.align		4
.L_47:
        /*0014*/ 	.word	index@(vprintf)


	//----- nvinfo : EIATTR_MERCURY_ISA_VERSION
	.align		4
.L_48:
        /*0018*/ 	.byte	0x03, 0x5f
        /*001a*/ 	.short	0x0101


	//----- nvinfo : EIATTR_VRC_CTA_INIT_COUNT
	.align		4
        /*001c*/ 	.byte	0x02, 0x4a
	.zero		1
	.zero		1


	//----- nvinfo : EIATTR_SYSCALL_OFFSETS
	.align		4
        /*0020*/ 	.byte	0x04, 0x46
        /*0022*/ 	.short	(.L_50 - .L_49)


	//   ....[0]....
.L_49:
        /*0024*/ 	.word	0x00000200


	//----- nvinfo : EIATTR_EXIT_INSTR_OFFSETS
	.align		4
.L_50:
        /*0028*/ 	.byte	0x04, 0x1c
        /*002a*/ 	.short	(.L_52 - .L_51)


	//   ....[0]....
.L_51:
        /*002c*/ 	.word	0x00000210


	//----- nvinfo : EIATTR_SW_WAR
	.align		4
.L_52:
        /*0030*/ 	.byte	0x04, 0x36
        /*0032*/ 	.short	(.L_54 - .L_53)
.L_53:
        /*0034*/ 	.word	0x00000008
.L_54:


//--------------------- .nv.info._Z33print_thread_idx_per_block_kernelv --------------------------
	.section	.nv.info._Z33print_thread_idx_per_block_kernelv,"",@"SHT_CUDA_INFO"
	.sectionflags	@""
	.align	4


	//----- nvinfo : EIATTR_CUDA_API_VERSION
	.align		4
        /*0000*/ 	.byte	0x04, 0x37
        /*0002*/ 	.short	(.L_56 - .L_55)
.L_55:
        /*0004*/ 	.word	0x00000082


	//----- nvinfo : EIATTR_SPARSE_MMA_MASK
	.align		4
.L_56:
        /*0008*/ 	.byte	0x03, 0x50
        /*000a*/ 	.short	0x0000


	//----- nvinfo : EIATTR_MAXREG_COUNT
	.align		4
        /*000c*/ 	.byte	0x03, 0x1b
        /*000e*/ 	.short	0x00ff


	//----- nvinfo : EIATTR_EXTERNS
	.align		4
        /*0010*/ 	.byte	0x04, 0x0f
        /*0012*/ 	.short	(.L_58 - .L_57)


	//   ....[0]....
	.align		4
.L_57:
        /*0014*/ 	.word	index@(vprintf)


	//----- nvinfo : EIATTR_MERCURY_ISA_VERSION
	.align		4
.L_58:
        /*0018*/ 	.byte	0x03, 0x5f
        /*001a*/ 	.short	0x0101


	//----- nvinfo : EIATTR_VRC_CTA_INIT_COUNT
	.align		4
        /*001c*/ 	.byte	0x02, 0x4a
	.zero		1
	.zero		1


	//----- nvinfo : EIATTR_SYSCALL_OFFSETS
	.align		4
        /*0020*/ 	.byte	0x04, 0x46
        /*0022*/ 	.short	(.L_60 - .L_59)


	//   ....[0]....
.L_59:
        /*0024*/ 	.word	0x00000170


	//----- nvinfo : EIATTR_EXIT_INSTR_OFFSETS
	.align		4
.L_60:
        /*0028*/ 	.byte	0x04, 0x1c
        /*002a*/ 	.short	(.L_62 - .L_61)


	//   ....[0]....
.L_61:
        /*002c*/ 	.word	0x00000180


	//----- nvinfo : EIATTR_SW_WAR
	.align		4
.L_62:
        /*0030*/ 	.byte	0x04, 0x36
        /*0032*/ 	.short	(.L_64 - .L_63)
.L_63:
        /*0034*/ 	.word	0x00000008
.L_64:


//--------------------- .nv.info._Z16print_dim_kernelv --------------------------
	.section	.nv.info._Z16print_dim_kernelv,"",@"SHT_CUDA_INFO"
	.sectionflags	@""
	.align	4


	//----- nvinfo : EIATTR_CUDA_API_VERSION
	.align		4
        /*0000*/ 	.byte	0x04, 0x37
        /*0002*/ 	.short	(.L_66 - .L_65)
.L_65:
        /*0004*/ 	.word	0x00000082


	//----- nvinfo : EIATTR_SPARSE_MMA_MASK
	.align		4
.L_66:
        /*0008*/ 	.byte	0x03, 0x50
        /*000a*/ 	.short	0x0000


	//----- nvinfo : EIATTR_MAXREG_COUNT
	.align		4
        /*000c*/ 	.byte	0x03, 0x1b
        /*000e*/ 	.short	0x00ff


	//----- nvinfo : EIATTR_EXTERNS
	.align		4
        /*0010*/ 	.byte	0x04, 0x0f
        /*0012*/ 	.short	(.L_68 - .L_67)


	//   ....[0]....
	.align		4
.L_67:
        /*0014*/ 	.word	index@(vprintf)


	//----- nvinfo : EIATTR_MERCURY_ISA_VERSION
	.align		4
.L_68:
        /*0018*/ 	.byte	0x03, 0x5f
        /*001a*/ 	.short	0x0101


	//----- nvinfo : EIATTR_VRC_CTA_INIT_COUNT
	.align		4
        /*001c*/ 	.byte	0x02, 0x4a
	.zero		1
	.zero		1


	//----- nvinfo : EIATTR_SYSCALL_OFFSETS
	.align		4
        /*0020*/ 	.byte	0x04, 0x46
        /*0022*/ 	.short	(.L_70 - .L_69)


	//   ....[0]....
.L_69:
        /*0024*/ 	.word	0x00000150


	//----- nvinfo : EIATTR_EXIT_INSTR_OFFSETS
	.align		4
.L_70:
        /*0028*/ 	.byte	0x04, 0x1c
        /*002a*/ 	.short	(.L_72 - .L_71)


	//   ....[0]....
.L_71:
        /*002c*/ 	.word	0x00000160


	//----- nvinfo : EIATTR_SW_WAR
	.align		4
.L_72:
        /*0030*/ 	.byte	0x04, 0x36
        /*0032*/ 	.short	(.L_74 - .L_73)
.L_73:
        /*0034*/ 	.word	0x00000008
.L_74:


//--------------------- .nv.info._Z16print_idx_kernelv --------------------------
	.section	.nv.info._Z16print_idx_kernelv,"",@"SHT_CUDA_INFO"
	.sectionflags	@""
	.align	4


	//----- nvinfo : EIATTR_CUDA_API_VERSION
	.align		4
        /*0000*/ 	.byte	0x04, 0x37
        /*0002*/ 	.short	(.L_76 - .L_75)
.L_75:
        /*0004*/ 	.word	0x00000082


	//----- nvinfo : EIATTR_SPARSE_MMA_MASK
	.align		4
.L_76:
        /*0008*/ 	.byte	0x03, 0x50
        /*000a*/ 	.short	0x0000


	//----- nvinfo : EIATTR_MAXREG_COUNT
	.align		4
        /*000c*/ 	.byte	0x03, 0x1b
        /*000e*/ 	.short	0x00ff


	//----- nvinfo : EIATTR_EXTERNS
	.align		4
        /*0010*/ 	.byte	0x04, 0x0f
        /*0012*/ 	.short	(.L_78 - .L_77)


	//   ....[0]....
	.align		4
.L_77:
        /*0014*/ 	.word	index@(vprintf)


	//----- nvinfo : EIATTR_MERCURY_ISA_VERSION
	.align		4
.L_78:
        /*0018*/ 	.byte	0x03, 0x5f
        /*001a*/ 	.short	0x0101


	//----- nvinfo : EIATTR_VRC_CTA_INIT_COUNT
	.align		4
        /*001c*/ 	.byte	0x02, 0x4a
	.zero		1
	.zero		1


	//----- nvinfo : EIATTR_SYSCALL_OFFSETS
	.align		4
        /*0020*/ 	.byte	0x04, 0x46
        /*0022*/ 	.short	(.L_80 - .L_79)


	//   ....[0]....
.L_79:
        /*0024*/ 	.word	0x00000150


	//----- nvinfo : EIATTR_EXIT_INSTR_OFFSETS
	.align		4
.L_80:
        /*0028*/ 	.byte	0x04, 0x1c
        /*002a*/ 	.short	(.L_82 - .L_81)


	//   ....[0]....
.L_81:
        /*002c*/ 	.word	0x00000160


	//----- nvinfo : EIATTR_SW_WAR
	.align		4
.L_82:
        /*0030*/ 	.byte	0x04, 0x36
        /*0032*/ 	.short	(.L_84 - .L_83)
.L_83:
        /*0034*/ 	.word	0x00000008
.L_84:


//--------------------- .nv.callgraph             --------------------------
	.section	.nv.callgraph,"",@"SHT_CUDA_CALLGRAPH"
	.align	4
	.sectionentsize	8
	.align		4
        /*0000*/ 	.word	0x00000000
	.align		4
        /*0004*/ 	.word	0xffffffff
	.align		4
        /*0008*/ 	.word	index@(_Z17print_cord_kernelv)
	.align		4
        /*000c*/ 	.word	index@(vprintf)
	.align		4
        /*0010*/ 	.word	index@(_Z32print_thread_idx_per_grid_kernelv)
	.align		4
        /*0014*/ 	.word	index@(vprintf)
	.align		4
        /*0018*/ 	.word	index@(_Z33print_thread_idx_per_block_kernelv)
	.align		4
        /*001c*/ 	.word	index@(vprintf)
	.align		4
        /*0020*/ 	.word	index@(_Z16print_dim_kernelv)
	.align		4
        /*0024*/ 	.word	index@(vprintf)
	.align		4
        /*0028*/ 	.word	index@(_Z16print_idx_kernelv)
	.align		4
        /*002c*/ 	.word	index@(vprintf)
	.align		4
        /*0030*/ 	.word	0x00000000
	.align		4
        /*0034*/ 	.word	0xfffffffe
	.align		4
        /*0038*/ 	.word	0x00000000
	.align		4
        /*003c*/ 	.word	0xfffffffd
	.align		4
        /*0040*/ 	.word	0x00000000
	.align		4
        /*0044*/ 	.word	0xfffffffc


//--------------------- .nv.constant4             --------------------------
	.section	.nv.constant4,"a",@progbits
	.align	8
	.align		8
.nv.constant4:
        /*0000*/ 	.dword	vprintf
	.align		8
        /*0008*/ 	.dword	$str
	.align		8
        /*0010*/ 	.dword	$str$1
	.align		8
        /*0018*/ 	.dword	$str$2
	.align		8
        /*0020*/ 	.dword	$str$3
	.align		8
        /*0028*/ 	.dword	$str$4


//--------------------- .text._Z17print_cord_kernelv --------------------------
	.section	.text._Z17print_cord_kernelv,"ax",@progbits
	.align	128
        .global         _Z17print_cord_kernelv
        .type           _Z17print_cord_kernelv,@function
        .size           _Z17print_cord_kernelv,(.L_x_10 - _Z17print_cord_kernelv)
        .other          _Z17print_cord_kernelv,@"STO_CUDA_ENTRY STV_DEFAULT"
_Z17print_cord_kernelv:
.text._Z17print_cord_kernelv:
[----:B------:R-:W0:Y:S01]  /*0000*/  LDC R1, c[0x0][0x37c] ;  /* 0x0000df00ff017b82 */ /* 0x000e220000000800 */
[----:B------:R-:W1:Y:S01]  /*0010*/  S2R R7, SR_TID.Z ;  /* 0x0000000000077919 */ /* 0x000e620000002300 */
[----:B------:R-:W2:Y:S01]  /*0020*/  LDCU UR5, c[0x0][0x2fc] ;  /* 0x00005f80ff0577ac */ /* 0x000ea20008000800 */
[----:B------:R-:W-:Y:S01]  /*0030*/  MOV R8, 0x0 ;  /* 0x0000000000087802 */ /* 0x000fe20000000f00 */
[----:B------:R-:W1:Y:S01]  /*0040*/  S2R R0, SR_TID.Y ;  /* 0x0000000000007919 */ /* 0x000e620000002200 */
[----:B------:R-:W3:Y:S01]  /*0050*/  LDCU UR4, c[0x0][0x360] ;  /* 0x00006c00ff0477ac */ /* 0x000ee20008000800 */
[----:B0-----:R-:W-:Y:S01]  /*0060*/  IADD3 R1, PT, PT, R1, -0x20, RZ ;  /* 0xffffffe001017810 */ /* 0x001fe20007ffe0ff */
[----:B------:R-:W0:Y:S01]  /*0070*/  S2R R5, SR_CTAID.Y ;  /* 0x0000000000057919 */ /* 0x000e220000002600 */
[----:B------:R-:W1:Y:S01]  /*0080*/  LDCU UR6, c[0x0][0x364] ;  /* 0x00006c80ff0677ac */ /* 0x000e620008000800 */
[----:B------:R-:W4:Y:S01]  /*0090*/  LDC.64 R8, c[0x4][R8] ;  /* 0x0100000008087b82 */ /* 0x000f220000000a00 */
[----:B------:R-:W3:Y:S01]  /*00a0*/  S2R R6, SR_TID.X ;  /* 0x0000000000067919 */ /* 0x000ee20000002100 */
[----:B------:R-:W5:Y:S01]  /*00b0*/  LDCU UR7, c[0x0][0x368] ;  /* 0x00006d00ff0777ac */ /* 0x000f620008000800 */
[----:B------:R-:W2:Y:S01]  /*00c0*/  S2R R10, SR_CTAID.X ;  /* 0x00000000000a7919 */ /* 0x000ea20000002500 */
[----:B------:R-:W5:Y:S01]  /*00d0*/  S2R R4, SR_CTAID.Z ;  /* 0x0000000000047919 */ /* 0x000f620000002700 */
[----:B-1----:R-:W-:-:S02]  /*00e0*/  IMAD R11, R7, UR6, R0 ;  /* 0x00000006070b7c24 */ /* 0x002fc4000f8e0200 */
[----:B0-----:R-:W-:Y:S02]  /*00f0*/  IMAD R3, R5, UR6, R0 ;  /* 0x0000000605037c24 */ /* 0x001fe4000f8e0200 */
[--C-:B---3--:R-:W-:Y:S02]  /*0100*/  IMAD R11, R11, UR4, R6.reuse ;  /* 0x000000040b0b7c24 */ /* 0x108fe4000f8e0206 */
[----:B--2---:R-:W-:Y:S01]  /*0110*/  IMAD R2, R10, UR4, R6 ;  /* 0x000000040a027c24 */ /* 0x004fe2000f8e0206 */
[----:B------:R-:W0:Y:S02]  /*0120*/  LDCU UR4, c[0x0][0x2f8] ;  /* 0x00005f00ff0477ac */ /* 0x000e240008000800 */
[----:B------:R-:W-:Y:S01]  /*0130*/  STL.64 [R1+0x8], R10 ;  /* 0x0000080a01007387 */ /* 0x000fe20000100a00 */
[----:B-----5:R-:W-:Y:S01]  /*0140*/  IMAD R0, R4, UR7, R7 ;  /* 0x0000000704007c24 */ /* 0x020fe2000f8e0207 */
[----:B------:R-:W1:Y:S02]  /*0150*/  LDCU.64 UR6, c[0x4][0x28] ;  /* 0x01000500ff0677ac */ /* 0x000e640008000a00 */
[----:B------:R-:W-:Y:S04]  /*0160*/  STL.64 [R1+0x10], R2 ;  /* 0x0000100201007387 */ /* 0x000fe80000100a00 */
[----:B------:R-:W-:Y:S04]  /*0170*/  STL [R1+0x18], R0 ;  /* 0x0000180001007387 */ /* 0x000fe80000100800 */
[----:B------:R1:W-:Y:S01]  /*0180*/  STL.64 [R1], R4 ;  /* 0x0000000401007387 */ /* 0x0003e20000100a00 */
[----:B0-----:R-:W-:-:S04]  /*0190*/  IADD3 R6, P0, PT, R1, UR4, RZ ;  /* 0x0000000401067c10 */ /* 0x001fc8000ff1e0ff */
[----:B------:R-:W-:Y:S02]  /*01a0*/  IADD3.X R7, PT, PT, RZ, UR5, RZ, P0, !PT ;  /* 0x00000005ff077c10 */ /* 0x000fe400087fe4ff */
[----:B-1----:R-:W-:Y:S02]  /*01b0*/  MOV R4, UR6 ;  /* 0x0000000600047c02 */ /* 0x002fe40008000f00 */
[----:B----4-:R-:W-:-:S07]  /*01c0*/  MOV R5, UR7 ;  /* 0x0000000700057c02 */ /* 0x010fce0008000f00 */
[----:B------:R-:W-:-:S07]  /*01d0*/  LEPC R20, `(.L_x_0) ;  /* 0x000000001014794e */ /* 0x000fce0000000000 */
[----:B------:R-:W-:Y:S05]  /*01e0*/  CALL.ABS.NOINC R8 ;  /* 0x0000000008007343 */ /* 0x000fea0003c00000 */
.L_x_0:
[----:B------:R-:W-:Y:S05]  /*01f0*/  EXIT ;  /* 0x000000000000794d */ /* 0x000fea0003800000 */
.L_x_1:
[----:B------:R-:W-:-:S00]  /*0200*/  BRA `(.L_x_1) ;  /* 0xfffffffc00fc7947 */ /* 0x000fc0000383ffff */
[----:B------:R-:W-:-:S00]  /*0210*/  NOP ;  /* 0x0000000000007918 */ /* 0x000fc00000000000 */
        /* <DEDUP_REMOVED lines=14> */
.L_x_10:


//--------------------- .text._Z32print_thread_idx_per_grid_kernelv --------------------------
	.section	.text._Z32print_thread_idx_per_grid_kernelv,"ax",@progbits
	.align	128
        .global         _Z32print_thread_idx_per_grid_kernelv
        .type           _Z32print_thread_idx_per_grid_kernelv,@function
        .size           _Z32print_thread_idx_per_grid_kernelv,(.L_x_11 - _Z32print_thread_idx_per_grid_kernelv)
        .other          _Z32print_thread_idx_per_grid_kernelv,@"STO_CUDA_ENTRY STV_DEFAULT"
_Z32print_thread_idx_per_grid_kernelv:
.text._Z32print_thread_idx_per_grid_kernelv:
[----:B------:R-:W0:Y:S01]  /*0000*/  LDC R1, c[0x0][0x37c] ;  /* 0x0000df00ff017b82 */ /* 0x000e220000000800 */
[----:B------:R-:W1:Y:S01]  /*0010*/  S2R R3, SR_TID.Z ;  /* 0x0000000000037919 */ /* 0x000e620000002300 */
[----:B------:R-:W2:Y:S06]  /*0020*/  LDCU UR6, c[0x0][0x2fc] ;  /* 0x00005f80ff0677ac */ /* 0x000eac0008000800 */
[----:B------:R-:W3:Y:S01]  /*0030*/  S2UR UR8, SR_CTAID.Z ;  /* 0x00000000000879c3 */ /* 0x000ee20000002700 */
[----:B------:R-:W-:Y:S01]  /*0040*/  MOV R8, 0x0 ;  /* 0x0000000000087802 */ /* 0x000fe20000000f00 */
[----:B------:R-:W1:Y:S01]  /*0050*/  S2R R0, SR_TID.Y ;  /* 0x0000000000007919 */ /* 0x000e620000002200 */
[----:B------:R-:W4:Y:S01]  /*0060*/  LDCU UR4, c[0x0][0x368] ;  /* 0x00006d00ff0477ac */ /* 0x000f220008000800 */
[----:B0-----:R-:W-:Y:S01]  /*0070*/  IADD3 R1, PT, PT, R1, -0x10, RZ ;  /* 0xfffffff001017810 */ /* 0x001fe20007ffe0ff */
[----:B------:R-:W3:Y:S01]  /*0080*/  S2R R5, SR_CTAID.Y ;  /* 0x0000000000057919 */ /* 0x000ee20000002600 */
[----:B------:R-:W4:Y:S02]  /*0090*/  LDCU UR5, c[0x0][0x364] ;  /* 0x00006c80ff0577ac */ /* 0x000f240008000800 */
[----:B------:R-:W0:Y:S01]  /*00a0*/  LDC.64 R8, c[0x4][R8] ;  /* 0x0100000008087b82 */ /* 0x000e220000000a00 */
[----:B------:R-:W5:Y:S01]  /*00b0*/  S2R R4, SR_TID.X ;  /* 0x0000000000047919 */ /* 0x000f620000002100 */
[----:B------:R-:W2:Y:S01]  /*00c0*/  LDCU UR7, c[0x0][0x360] ;  /* 0x00006c00ff0777ac */ /* 0x000ea20008000800 */
[----:B------:R-:W5:Y:S01]  /*00d0*/  S2R R7, SR_CTAID.X ;  /* 0x0000000000077919 */ /* 0x000f620000002500 */
[----:B------:R-:W5:Y:S04]  /*00e0*/  LDCU UR9, c[0x0][0x370] ;  /* 0x00006e00ff0977ac */ /* 0x000f680008000800 */
[----:B------:R-:W3:Y:S01]  /*00f0*/  LDC R2, c[0x0][0x374] ;  /* 0x0000dd00ff027b82 */ /* 0x000ee20000000800 */
[----:B----4-:R-:W-:-:S04]  /*0100*/  UIMAD UR4, UR4, UR5, URZ ;  /* 0x00000005040472a4 */ /* 0x010fc8000f8e02ff */
[----:B--2---:R-:W-:Y:S01]  /*0110*/  UIMAD UR4, UR4, UR7, URZ ;  /* 0x00000007040472a4 */ /* 0x004fe2000f8e02ff */
[----:B-1----:R-:W-:Y:S01]  /*0120*/  IMAD R3, R3, UR5, R0 ;  /* 0x0000000503037c24 */ /* 0x002fe2000f8e0200 */
[----:B------:R-:W1:Y:S01]  /*0130*/  LDCU UR5, c[0x0][0x2f8] ;  /* 0x00005f00ff0577ac */ /* 0x000e620008000800 */
[----:B---3--:R-:W-:Y:S02]  /*0140*/  IMAD R2, R2, UR8, R5 ;  /* 0x0000000802027c24 */ /* 0x008fe4000f8e0205 */
[----:B-----5:R-:W-:Y:S02]  /*0150*/  IMAD R3, R3, UR7, R4 ;  /* 0x0000000703037c24 */ /* 0x020fe4000f8e0204 */
[----:B------:R-:W-:Y:S01]  /*0160*/  IMAD R2, R2, UR9, R7 ;  /* 0x0000000902027c24 */ /* 0x000fe2000f8e0207 */
[----:B------:R-:W2:Y:S03]  /*0170*/  LDCU.64 UR8, c[0x4][0x20] ;  /* 0x01000400ff0877ac */ /* 0x000ea60008000a00 */
[----:B------:R-:W-:Y:S01]  /*0180*/  IMAD R0, R2, UR4, R3 ;  /* 0x0000000402007c24 */ /* 0x000fe2000f8e0203 */
[----:B------:R3:W-:Y:S01]  /*0190*/  STL.64 [R1], R2 ;  /* 0x0000000201007387 */ /* 0x0007e20000100a00 */
[----:B-1----:R-:W-:-:S03]  /*01a0*/  IADD3 R6, P0, PT, R1, UR5, RZ ;  /* 0x0000000501067c10 */ /* 0x002fc6000ff1e0ff */
[----:B------:R3:W-:Y:S01]  /*01b0*/  STL [R1+0x8], R0 ;  /* 0x0000080001007387 */ /* 0x0007e20000100800 */
[----:B------:R-:W-:Y:S02]  /*01c0*/  IADD3.X R7, PT, PT, RZ, UR6, RZ, P0, !PT ;  /* 0x00000006ff077c10 */ /* 0x000fe400087fe4ff */
[----:B--2---:R-:W-:Y:S02]  /*01d0*/  MOV R4, UR8 ;  /* 0x0000000800047c02 */ /* 0x004fe40008000f00 */
[----:B0--3--:R-:W-:-:S07]  /*01e0*/  MOV R5, UR9 ;  /* 0x0000000900057c02 */ /* 0x009fce0008000f00 */
[----:B------:R-:W-:-:S07]  /*01f0*/  LEPC R20, `(.L_x_2) ;  /* 0x000000001014794e */ /* 0x000fce0000000000 */
[----:B------:R-:W-:Y:S05]  /*0200*/  CALL.ABS.NOINC R8 ;  /* 0x0000000008007343 */ /* 0x000fea0003c00000 */
.L_x_2:
[----:B------:R-:W-:Y:S05]  /*0210*/  EXIT ;  /* 0x000000000000794d */ /* 0x000fea0003800000 */
.L_x_3:
        /* <DEDUP_REMOVED lines=14> */
.L_x_11:


//--------------------- .text._Z33print_thread_idx_per_block_kernelv --------------------------
	.section	.text._Z33print_thread_idx_per_block_kernelv,"ax",@progbits
	.align	128
        .global         _Z33print_thread_idx_per_block_kernelv
        .type           _Z33print_thread_idx_per_block_kernelv,@function
        .size           _Z33print_thread_idx_per_block_kernelv,(.L_x_12 - _Z33print_thread_idx_per_block_kernelv)
        .other          _Z33print_thread_idx_per_block_kernelv,@"STO_CUDA_ENTRY STV_DEFAULT"
_Z33print_thread_idx_per_block_kernelv:
.text._Z33print_thread_idx_per_block_kernelv:
[----:B------:R-:W0:Y:S01]  /*0000*/  LDC R1, c[0x0][0x37c] ;  /* 0x0000df00ff017b82 */ /* 0x000e220000000800 */
[----:B------:R-:W1:Y:S01]  /*0010*/  S2R R11, SR_TID.Z ;  /* 0x00000000000b7919 */ /* 0x000e620000002300 */
[----:B------:R-:W2:Y:S01]  /*0020*/  LDCU UR5, c[0x0][0x2fc] ;  /* 0x00005f80ff0577ac */ /* 0x000ea20008000800 */
[----:B0-----:R-:W-:Y:S01]  /*0030*/  VIADD R1, R1, 0xfffffff0 ;  /* 0xfffffff001017836 */ /* 0x001fe20000000000 */
[----:B------:R-:W1:Y:S01]  /*0040*/  S2R R0, SR_TID.Y ;  /* 0x0000000000007919 */ /* 0x000e620000002200 */
[----:B------:R-:W0:Y:S01]  /*0050*/  LDCU UR6, c[0x0][0x360] ;  /* 0x00006c00ff0677ac */ /* 0x000e220008000800 */
[----:B------:R-:W0:Y:S01]  /*0060*/  S2R R2, SR_TID.X ;  /* 0x0000000000027919 */ /* 0x000e220000002100 */
[----:B------:R-:W1:Y:S01]  /*0070*/  LDCU UR4, c[0x0][0x364] ;  /* 0x00006c80ff0477ac */ /* 0x000e620008000800 */
[----:B------:R-:W3:Y:S01]  /*0080*/  S2R R8, SR_CTAID.Z ;  /* 0x0000000000087919 */ /* 0x000ee20000002700 */
[----:B------:R-:W3:Y:S01]  /*0090*/  S2R R9, SR_CTAID.Y ;  /* 0x0000000000097919 */ /* 0x000ee20000002600 */
[----:B------:R-:W3:Y:S01]  /*00a0*/  S2R R10, SR_CTAID.X ;  /* 0x00000000000a7919 */ /* 0x000ee20000002500 */
[----:B-1----:R-:W-:Y:S01]  /*00b0*/  IMAD R11, R11, UR4, R0 ;  /* 0x000000040b0b7c24 */ /* 0x002fe2000f8e0200 */
[----:B------:R-:W-:Y:S01]  /*00c0*/  MOV R0, 0x0 ;  /* 0x0000000000007802 */ /* 0x000fe20000000f00 */
[----:B------:R-:W1:Y:S02]  /*00d0*/  LDCU UR4, c[0x0][0x2f8] ;  /* 0x00005f00ff0477ac */ /* 0x000e640008000800 */
[----:B0-----:R-:W-:-:S02]  /*00e0*/  IMAD R11, R11, UR6, R2 ;  /* 0x000000060b0b7c24 */ /* 0x001fc4000f8e0202 */
[----:B------:R0:W4:Y:S01]  /*00f0*/  LDC.64 R2, c[0x4][R0] ;  /* 0x0100000000027b82 */ /* 0x0001220000000a00 */
[----:B------:R-:W5:Y:S02]  /*0100*/  LDCU.64 UR6, c[0x4][0x18] ;  /* 0x01000300ff0677ac */ /* 0x000f640008000a00 */
[----:B---3--:R0:W-:Y:S01]  /*0110*/  STL.128 [R1], R8 ;  /* 0x0000000801007387 */ /* 0x0081e20000100c00 */
[----:B-1----:R-:W-:-:S04]  /*0120*/  IADD3 R6, P0, PT, R1, UR4, RZ ;  /* 0x0000000401067c10 */ /* 0x002fc8000ff1e0ff */
[----:B--2---:R-:W-:Y:S01]  /*0130*/  IADD3.X R7, PT, PT, RZ, UR5, RZ, P0, !PT ;  /* 0x00000005ff077c10 */ /* 0x004fe200087fe4ff */
[----:B-----5:R-:W-:Y:S01]  /*0140*/  IMAD.U32 R4, RZ, RZ, UR6 ;  /* 0x00000006ff047e24 */ /* 0x020fe2000f8e00ff */
[----:B0-----:R-:W-:-:S07]  /*0150*/  MOV R5, UR7 ;  /* 0x0000000700057c02 */ /* 0x001fce0008000f00 */
[----:B------:R-:W-:-:S07]  /*0160*/  LEPC R20, `(.L_x_4) ;  /* 0x000000001014794e */ /* 0x000fce0000000000 */
[----:B----4-:R-:W-:Y:S05]  /*0170*/  CALL.ABS.NOINC R2 ;  /* 0x0000000002007343 */ /* 0x010fea0003c00000 */
.L_x_4:
[----:B------:R-:W-:Y:S05]  /*0180*/  EXIT ;  /* 0x000000000000794d */ /* 0x000fea0003800000 */
.L_x_5:
        /* <DEDUP_REMOVED lines=15> */
.L_x_12:


//--------------------- .text._Z16print_dim_kernelv --------------------------
	.section	.text._Z16print_dim_kernelv,"ax",@progbits
	.align	128
        .global         _Z16print_dim_kernelv
        .type           _Z16print_dim_kernelv,@function
        .size           _Z16print_dim_kernelv,(.L_x_13 - _Z16print_dim_kernelv)
        .other          _Z16print_dim_kernelv,@"STO_CUDA_ENTRY STV_DEFAULT"
_Z16print_dim_kernelv:
.text._Z16print_dim_kernelv:
[----:B------:R-:W0:Y:S01]  /*0000*/  LDC R1, c[0x0][0x37c] ;  /* 0x0000df00ff017b82 */ /* 0x000e220000000800 */
[----:B------:R-:W1:Y:S07]  /*0010*/  LDCU UR5, c[0x0][0x2fc] ;  /* 0x00005f80ff0577ac */ /* 0x000e6e0008000800 */
[----:B------:R-:W2:Y:S01]  /*0020*/  LDC R8, c[0x0][0x378] ;  /* 0x0000de00ff087b82 */ /* 0x000ea20000000800 */
[----:B0-----:R-:W-:Y:S01]  /*0030*/  VIADD R1, R1, 0xffffffe8 ;  /* 0xffffffe801017836 */ /* 0x001fe20000000000 */
[----:B------:R-:W-:Y:S01]  /*0040*/  MOV R0, 0x0 ;  /* 0x0000000000007802 */ /* 0x000fe20000000f00 */
[----:B------:R-:W0:Y:S01]  /*0050*/  LDCU UR4, c[0x0][0x2f8] ;  /* 0x00005f00ff0477ac */ /* 0x000e220008000800 */
[----:B------:R-:W3:Y:S04]  /*0060*/  LDCU.64 UR6, c[0x4][0x10] ;  /* 0x01000200ff0677ac */ /* 0x000ee80008000a00 */
[----:B------:R-:W2:Y:S08]  /*0070*/  LDC R9, c[0x0][0x374] ;  /* 0x0000dd00ff097b82 */ /* 0x000eb00000000800 */
[----:B------:R-:W4:Y:S01]  /*0080*/  LDC R10, c[0x0][0x370] ;  /* 0x0000dc00ff0a7b82 */ /* 0x000f220000000800 */
[----:B0-----:R-:W-:-:S07]  /*0090*/  IADD3 R6, P0, PT, R1, UR4, RZ ;  /* 0x0000000401067c10 */ /* 0x001fce000ff1e0ff */
[----:B------:R-:W4:Y:S01]  /*00a0*/  LDC R11, c[0x0][0x368] ;  /* 0x0000da00ff0b7b82 */ /* 0x000f220000000800 */
[----:B---3--:R-:W-:Y:S01]  /*00b0*/  IMAD.U32 R4, RZ, RZ, UR6 ;  /* 0x00000006ff047e24 */ /* 0x008fe2000f8e00ff */
[----:B------:R-:W-:Y:S01]  /*00c0*/  MOV R5, UR7 ;  /* 0x0000000700057c02 */ /* 0x000fe20008000f00 */
[----:B-1----:R-:W-:-:S05]  /*00d0*/  IMAD.X R7, RZ, RZ, UR5, P0 ;  /* 0x00000005ff077e24 */ /* 0x002fca00080e06ff */
[----:B------:R-:W0:Y:S01]  /*00e0*/  LDC R12, c[0x0][0x364] ;  /* 0x0000d900ff0c7b82 */ /* 0x000e220000000800 */
[----:B--2---:R1:W-:Y:S07]  /*00f0*/  STL.64 [R1], R8 ;  /* 0x0000000801007387 */ /* 0x0043ee0000100a00 */
[----:B------:R-:W0:Y:S01]  /*0100*/  LDC R13, c[0x0][0x360] ;  /* 0x0000d800ff0d7b82 */ /* 0x000e220000000800 */
[----:B----4-:R1:W-:Y:S07]  /*0110*/  STL.64 [R1+0x8], R10 ;  /* 0x0000080a01007387 */ /* 0x0103ee0000100a00 */
[----:B------:R1:W2:Y:S01]  /*0120*/  LDC.64 R2, c[0x4][R0] ;  /* 0x0100000000027b82 */ /* 0x0002a20000000a00 */
[----:B0-----:R1:W-:Y:S02]  /*0130*/  STL.64 [R1+0x10], R12 ;  /* 0x0000100c01007387 */ /* 0x0013e40000100a00 */
[----:B------:R-:W-:-:S07]  /*0140*/  LEPC R20, `(.L_x_6) ;  /* 0x000000001014794e */ /* 0x000fce0000000000 */
[----:B-12---:R-:W-:Y:S05]  /*0150*/  CALL.ABS.NOINC R2 ;  /* 0x0000000002007343 */ /* 0x006fea0003c00000 */
.L_x_6:
[----:B------:R-:W-:Y:S05]  /*0160*/  EXIT ;  /* 0x000000000000794d */ /* 0x000fea0003800000 */
.L_x_7:
        /* <DEDUP_REMOVED lines=9> */
.L_x_13:


//--------------------- .text._Z16print_idx_kernelv --------------------------
	.section	.text._Z16print_idx_kernelv,"ax",@progbits
	.align	128
        .global         _Z16print_idx_kernelv
        .type           _Z16print_idx_kernelv,@function
        .size           _Z16print_idx_kernelv,(.L_x_14 - _Z16print_idx_kernelv)
        .other          _Z16print_idx_kernelv,@"STO_CUDA_ENTRY STV_DEFAULT"
_Z16print_idx_kernelv:
.text._Z16print_idx_kernelv:
[----:B------:R-:W0:Y:S01]  /*0000*/  LDC R1, c[0x0][0x37c] ;  /* 0x0000df00ff017b82 */ /* 0x000e220000000800 */
[----:B------:R-:W1:Y:S01]  /*0010*/  S2R R8, SR_CTAID.Z ;  /* 0x0000000000087919 */ /* 0x000e620000002700 */
[----:B0-----:R-:W-:Y:S01]  /*0020*/  VIADD R1, R1, 0xffffffe8 ;  /* 0xffffffe801017836 */ /* 0x001fe20000000000 */
[----:B------:R-:W-:Y:S01]  /*0030*/  MOV R0, 0x0 ;  /* 0x0000000000007802 */ /* 0x000fe20000000f00 */
[----:B------:R-:W0:Y:S01]  /*0040*/  LDCU UR4, c[0x0][0x2f8] ;  /* 0x00005f00ff0477ac */ /* 0x000e220008000800 */
[----:B------:R-:W1:Y:S03]  /*0050*/  S2R R9, SR_CTAID.Y ;  /* 0x0000000000097919 */ /* 0x000e660000002600 */
[----:B------:R2:W3:Y:S01]  /*0060*/  LDC.64 R2, c[0x4][R0] ;  /* 0x0100000000027b82 */ /* 0x0004e20000000a00 */
[----:B------:R-:W4:Y:S01]  /*0070*/  LDCU.64 UR6, c[0x4][0x8] ;  /* 0x01000100ff0677ac */ /* 0x000f220008000a00 */
[----:B------:R-:W5:Y:S01]  /*0080*/  S2R R10, SR_CTAID.X ;  /* 0x00000000000a7919 */ /* 0x000f620000002500 */
[----:B------:R-:W2:Y:S01]  /*0090*/  LDCU UR5, c[0x0][0x2fc] ;  /* 0x00005f80ff0577ac */ /* 0x000ea20008000800 */
[----:B------:R-:W5:Y:S01]  /*00a0*/  S2R R11, SR_TID.Z ;  /* 0x00000000000b7919 */ /* 0x000f620000002300 */
[----:B------:R-:W5:Y:S01]  /*00b0*/  S2R R12, SR_TID.Y ;  /* 0x00000000000c7919 */ /* 0x000f620000002200 */
[----:B------:R-:W5:Y:S01]  /*00c0*/  S2R R13, SR_TID.X ;  /* 0x00000000000d7919 */ /* 0x000f620000002100 */
[----:B0-----:R-:W-:Y:S01]  /*00d0*/  IADD3 R6, P0, PT, R1, UR4, RZ ;  /* 0x0000000401067c10 */ /* 0x001fe2000ff1e0ff */
[----:B----4-:R-:W-:Y:S01]  /*00e0*/  IMAD.U32 R4, RZ, RZ, UR6 ;  /* 0x00000006ff047e24 */ /* 0x010fe2000f8e00ff */
[----:B------:R-:W-:-:S03]  /*00f0*/  MOV R5, UR7 ;  /* 0x0000000700057c02 */ /* 0x000fc60008000f00 */
[----:B--2---:R-:W-:Y:S01]  /*0100*/  IMAD.X R7, RZ, RZ, UR5, P0 ;  /* 0x00000005ff077e24 */ /* 0x004fe200080e06ff */
[----:B-1----:R0:W-:Y:S04]  /*0110*/  STL.64 [R1], R8 ;  /* 0x0000000801007387 */ /* 0x0021e80000100a00 */
[----:B-----5:R0:W-:Y:S04]  /*0120*/  STL.64 [R1+0x8], R10 ;  /* 0x0000080a01007387 */ /* 0x0201e80000100a00 */
[----:B------:R0:W-:Y:S02]  /*0130*/  STL.64 [R1+0x10], R12 ;  /* 0x0000100c01007387 */ /* 0x0001e40000100a00 */
[----:B------:R-:W-:-:S07]  /*0140*/  LEPC R20, `(.L_x_8) ;  /* 0x000000001014794e */ /* 0x000fce0000000000 */
[----:B0--3--:R-:W-:Y:S05]  /*0150*/  CALL.ABS.NOINC R2 ;  /* 0x0000000002007343 */ /* 0x009fea0003c00000 */
.L_x_8:
[----:B------:R-:W-:Y:S05]  /*0160*/  EXIT ;  /* 0x000000000000794d */ /* 0x000fea0003800000 */
.L_x_9:
        /* <DEDUP_REMOVED lines=9> */
.L_x_14:


//--------------------- .nv.global.init           --------------------------
	.section	.nv.global.init,"aw",@progbits
.nv.global.init:
	.type		$str$2,@object
	.size		$str$2,($str - $str$2)
$str$2:
        /*0000*/ 	.byte	0x62, 0x6c, 0x6f, 0x63, 0x6b, 0x20, 0x69, 0x64, 0x78, 0x3a, 0x20, 0x28, 0x25, 0x33, 0x64, 0x2c
        /*0010*/ 	.byte	0x20, 0x25, 0x33, 0x64, 0x2c, 0x20, 0x25, 0x33, 0x64, 0x29, 0x2c, 0x20, 0x74, 0x68, 0x72, 0x65
        /*0020*/ 	.byte	0x61, 0x64, 0x20, 0x69, 0x64, 0x78, 0x3a, 0x20, 0x25, 0x33, 0x64, 0x0a, 0x00
	.type		$str,@object
	.size		$str,($str$3 - $str)
$str:
        /*002d*/ 	.byte	0x62, 0x6c, 0x6f, 0x63, 0x6b, 0x20, 0x69, 0x64, 0x78, 0x3a, 0x20, 0x28, 0x25, 0x33, 0x64, 0x2c
        /*003d*/ 	.byte	0x20, 0x25, 0x33, 0x64, 0x2c, 0x20, 0x25, 0x33, 0x64, 0x29, 0x2c, 0x20, 0x74, 0x68, 0x72, 0x65
        /*004d*/ 	.byte	0x61, 0x64, 0x20, 0x69, 0x64, 0x78, 0x3a, 0x20, 0x28, 0x25, 0x33, 0x64, 0x2c, 0x20, 0x25, 0x33
        /*005d*/ 	.byte	0x64, 0x2c, 0x20, 0x25, 0x33, 0x64, 0x29, 0x0a, 0x00
	.type		$str$3,@object
	.size		$str$3,($str$1 - $str$3)
$str$3:
        /*0066*/ 	.byte	0x62, 0x6c, 0x6f, 0x63, 0x6b, 0x20, 0x69, 0x64, 0x78, 0x3a, 0x20, 0x25, 0x33, 0x64, 0x2c, 0x20
        /*0076*/ 	.byte	0x74, 0x68, 0x72, 0x65, 0x61, 0x64, 0x20, 0x69, 0x64, 0x78, 0x20, 0x69, 0x6e, 0x20, 0x62, 0x6c
        /*0086*/ 	.byte	0x6f, 0x63, 0x6b, 0x3a, 0x20, 0x25, 0x33, 0x64, 0x2c, 0x20, 0x74, 0x68, 0x72, 0x65, 0x61, 0x64
        /*0096*/ 	.byte	0x20, 0x69, 0x64, 0x78, 0x3a, 0x20, 0x25, 0x33, 0x64, 0x0a, 0x00
	.type		$str$1,@object
	.size		$str$1,($str$4 - $str$1)
$str$1:
        /*00a1*/ 	.byte	0x67, 0x72, 0x69, 0x64, 0x20, 0x64, 0x69, 0x6d, 0x65, 0x6e, 0x73, 0x69, 0x6f, 0x6e, 0x3a, 0x20
        /*00b1*/ 	.byte	0x28, 0x25, 0x33, 0x64, 0x2c, 0x20, 0x25, 0x33, 0x64, 0x2c, 0x20, 0x25, 0x33, 0x64, 0x29, 0x2c
        /*00c1*/ 	.byte	0x20, 0x62, 0x6c, 0x6f, 0x63, 0x6b, 0x20, 0x64, 0x69, 0x6d, 0x65, 0x6e, 0x73, 0x69, 0x6f, 0x6e
        /*00d1*/ 	.byte	0x3a, 0x20, 0x28, 0x25, 0x33, 0x64, 0x2c, 0x20, 0x25, 0x33, 0x64, 0x2c, 0x20, 0x25, 0x33, 0x64
        /*00e1*/ 	.byte	0x29, 0x0a, 0x00
	.type		$str$4,@object
	.size		$str$4,(.L_4 - $str$4)
$str$4:
        /*00e4*/ 	.byte	0x62, 0x6c, 0x6f, 0x63, 0x6b, 0x20, 0x69, 0x64, 0x78, 0x3a, 0x20, 0x28, 0x25, 0x33, 0x64, 0x2c
        /*00f4*/ 	.byte	0x20, 0x25, 0x33, 0x64, 0x2c, 0x20, 0x25, 0x33, 0x64, 0x29, 0x2c, 0x20, 0x74, 0x68, 0x72, 0x65
        /*0104*/ 	.byte	0x61, 0x64, 0x20, 0x69, 0x64, 0x78, 0x3a, 0x20, 0x25, 0x33, 0x64, 0x2c, 0x20, 0x63, 0x6f, 0x72
        /*0114*/ 	.byte	0x64, 0x3a, 0x20, 0x28, 0x25, 0x33, 0x64, 0x2c, 0x20, 0x25, 0x33, 0x64, 0x2c, 0x20, 0x25, 0x33
        /*0124*/ 	.byte	0x64, 0x29, 0x0a, 0x00
.L_4:


//--------------------- .nv.shared.reserved.0     --------------------------
	.section	.nv.shared.reserved.0,"aw",@nobits
	.weak		__nv_reservedSMEM_offset_0_alias
	.size		__nv_reservedSMEM_offset_0_alias, 0, 64
	.other		__nv_reservedSMEM_offset_0_alias,@"STO_CUDA_RESERVED_SHARED STV_DEFAULT"
__nv_reservedSMEM_offset_0_alias:
	.zero		0
	.zero		64


//--------------------- .nv.constant0._Z17print_cord_kernelv --------------------------
	.section	.nv.constant0._Z17print_cord_kernelv,"a",@progbits
	.sectionflags	@""
	.align	4
.nv.constant0._Z17print_cord_kernelv:
	.zero		896


//--------------------- .nv.constant0._Z32print_thread_idx_per_grid_kernelv --------------------------
	.section	.nv.constant0._Z32print_thread_idx_per_grid_kernelv,"a",@progbits
	.sectionflags	@""
	.align	4
.nv.constant0._Z32print_thread_idx_per_grid_kernelv:
	.zero		896


//--------------------- .nv.constant0._Z33print_thread_idx_per_block_kernelv --------------------------
	.section	.nv.constant0._Z33print_thread_idx_per_block_kernelv,"a",@progbits
	.sectionflags	@""
	.align	4
.nv.constant0._Z33print_thread_idx_per_block_kernelv:
	.zero		896


//--------------------- .nv.constant0._Z16print_dim_kernelv --------------------------
	.section	.nv.constant0._Z16print_dim_kernelv,"a",@progbits
	.sectionflags	@""
	.align	4
.nv.constant0._Z16print_dim_kernelv:
	.zero		896


//--------------------- .nv.constant0._Z16print_idx_kernelv --------------------------
	.section	.nv.constant0._Z16print_idx_kernelv,"a",@progbits
	.sectionflags	@""
	.align	4
.nv.constant0._Z16print_idx_kernelv:
	.zero		896


//--------------------- SYMBOLS --------------------------

	.type		.nv.reservedSmem.offset0,@object
	.size		.nv.reservedSmem.offset0,0x4
	.type		vprintf,@function
